//
// Generated by NVIDIA NVVM Compiler
//
// Compiler Build ID: CL-36424714
// Cuda compilation tools, release 13.0, V13.0.88
// Based on NVVM 20.0.0
//

.version 9.0
.target sm_100
.address_size 64

	// .globl	_Z7kernel1PKdPd
// _ZZ7kernel2PKdPdE4tile has been demoted

.visible .entry _Z7kernel1PKdPd(
	.param .u64 .ptr .align 1 _Z7kernel1PKdPd_param_0,
	.param .u64 .ptr .align 1 _Z7kernel1PKdPd_param_1
)
{
	.reg .pred 	%p<8>;
	.reg .b32 	%r<28>;
	.reg .b64 	%rd<19>;
	.reg .b64 	%fd<13>;

	ld.param.u64 	%rd1, [_Z7kernel1PKdPd_param_0];
	ld.param.u64 	%rd2, [_Z7kernel1PKdPd_param_1];
	mov.u32 	%r6, %ctaid.x;
	mov.u32 	%r7, %ntid.x;
	mov.u32 	%r8, %tid.x;
	mad.lo.s32 	%r1, %r6, %r7, %r8;
	mov.u32 	%r9, %ctaid.y;
	mov.u32 	%r10, %ntid.y;
	mov.u32 	%r11, %tid.y;
	mad.lo.s32 	%r12, %r9, %r10, %r11;
	mov.u32 	%r13, %ctaid.z;
	mov.u32 	%r14, %ntid.z;
	mov.u32 	%r15, %tid.z;
	mad.lo.s32 	%r16, %r13, %r14, %r15;
	add.s32 	%r4, %r1, -1;
	setp.gt.u32 	%p1, %r4, 61;
	setp.eq.s32 	%p2, %r12, 0;
	setp.gt.u32 	%p3, %r12, 62;
	or.pred  	%p4, %p1, %p3;
	or.pred  	%p5, %p4, %p2;
	add.s32 	%r5, %r16, -1;
	setp.gt.u32 	%p6, %r5, 61;
	or.pred  	%p7, %p5, %p6;
	@%p7 bra 	$L__BB0_2;
	cvta.to.global.u64 	%rd3, %rd1;
	cvta.to.global.u64 	%rd4, %rd2;
	shl.b32 	%r17, %r4, 12;
	shl.b32 	%r18, %r12, 6;
	add.s32 	%r19, %r18, %r16;
	add.s32 	%r20, %r19, %r17;
	mul.wide.u32 	%rd5, %r20, 8;
	add.s64 	%rd6, %rd3, %rd5;
	ld.global.f64 	%fd1, [%rd6];
	shl.b32 	%r21, %r1, 12;
	add.s32 	%r22, %r16, %r21;
	add.s32 	%r23, %r22, %r18;
	mul.wide.u32 	%rd7, %r23, 8;
	add.s64 	%rd8, %rd3, %rd7;
	ld.global.f64 	%fd2, [%rd8+32768];
	add.f64 	%fd3, %fd1, %fd2;
	add.s32 	%r24, %r12, -1;
	mul.wide.u32 	%rd9, %r24, 64;
	cvt.u64.u32 	%rd10, %r22;
	add.s64 	%rd11, %rd9, %rd10;
	shl.b64 	%rd12, %rd11, 3;
	add.s64 	%rd13, %rd3, %rd12;
	ld.global.f64 	%fd4, [%rd13];
	add.f64 	%fd5, %fd3, %fd4;
	ld.global.f64 	%fd6, [%rd8+512];
	add.f64 	%fd7, %fd5, %fd6;
	add.s32 	%r25, %r21, %r18;
	add.s32 	%r26, %r25, %r5;
	mul.wide.u32 	%rd14, %r26, 8;
	add.s64 	%rd15, %rd3, %rd14;
	ld.global.f64 	%fd8, [%rd15];
	add.f64 	%fd9, %fd7, %fd8;
	add.s32 	%r27, %r16, %r25;
	mul.wide.u32 	%rd16, %r27, 8;
	add.s64 	%rd17, %rd3, %rd16;
	ld.global.f64 	%fd10, [%rd17+8];
	add.f64 	%fd11, %fd9, %fd10;
	mul.f64 	%fd12, %fd11, 0d3FE999999999999A;
	add.s64 	%rd18, %rd4, %rd16;
	st.global.f64 	[%rd18], %fd12;
$L__BB0_2:
	ret;

}
	// .globl	_Z7kernel2PKdPd
.visible .entry _Z7kernel2PKdPd(
	.param .u64 .ptr .align 1 _Z7kernel2PKdPd_param_0,
	.param .u64 .ptr .align 1 _Z7kernel2PKdPd_param_1
)
{
	.reg .pred 	%p<20>;
	.reg .b32 	%r<52>;
	.reg .b64 	%rd<23>;
	.reg .b64 	%fd<14>;
	// demoted variable
	.shared .align 8 .b8 _ZZ7kernel2PKdPdE4tile[1728];
	ld.param.u64 	%rd5, [_Z7kernel2PKdPd_param_0];
	ld.param.u64 	%rd6, [_Z7kernel2PKdPd_param_1];
	mov.u32 	%r1, %tid.x;
	mov.u32 	%r2, %tid.y;
	mov.u32 	%r3, %tid.z;
	mov.u32 	%r4, %ctaid.x;
	shl.b32 	%r5, %r4, 2;
	add.s32 	%r15, %r1, %r5;
	add.s32 	%r6, %r15, -1;
	mov.u32 	%r16, %ctaid.y;
	shl.b32 	%r17, %r16, 2;
	add.s32 	%r18, %r17, %r2;
	mov.u32 	%r19, %ctaid.z;
	shl.b32 	%r8, %r19, 2;
	add.s32 	%r20, %r3, %r8;
	add.s32 	%r9, %r20, -1;
	setp.gt.u32 	%p1, %r6, 63;
	setp.eq.s32 	%p2, %r18, 0;
	setp.gt.u32 	%p3, %r18, 64;
	or.pred  	%p4, %p1, %p3;
	or.pred  	%p5, %p4, %p2;
	setp.gt.u32 	%p6, %r9, 63;
	or.pred  	%p7, %p5, %p6;
	@%p7 bra 	$L__BB1_2;
	add.s32 	%r27, %r18, -1;
	cvta.to.global.u64 	%rd8, %rd5;
	shl.b32 	%r28, %r6, 12;
	mul.wide.u32 	%rd9, %r27, 64;
	add.s32 	%r29, %r28, %r9;
	cvt.u64.u32 	%rd10, %r29;
	add.s64 	%rd11, %rd9, %rd10;
	shl.b64 	%rd12, %rd11, 3;
	add.s64 	%rd13, %rd8, %rd12;
	ld.global.f64 	%fd1, [%rd13];
	mov.u32 	%r30, _ZZ7kernel2PKdPdE4tile;
	mad.lo.s32 	%r31, %r1, 288, %r30;
	mad.lo.s32 	%r32, %r2, 48, %r31;
	shl.b32 	%r33, %r3, 3;
	add.s32 	%r34, %r32, %r33;
	st.shared.f64 	[%r34], %fd1;
	bra.uni 	$L__BB1_3;
$L__BB1_2:
	mov.u32 	%r22, _ZZ7kernel2PKdPdE4tile;
	mad.lo.s32 	%r23, %r1, 288, %r22;
	mad.lo.s32 	%r24, %r2, 48, %r23;
	shl.b32 	%r25, %r3, 3;
	add.s32 	%r26, %r24, %r25;
	mov.b64 	%rd7, 0;
	st.shared.u64 	[%r26], %rd7;
$L__BB1_3:
	bar.sync 	0;
	or.b32  	%r35, %r1, %r2;
	and.b32  	%r36, %r35, 1020;
	setp.ne.s32 	%p8, %r36, 0;
	setp.gt.u32 	%p9, %r3, 3;
	or.pred  	%p10, %p9, %p8;
	@%p10 bra 	$L__BB1_11;
	cvt.u64.u32 	%rd14, %r1;
	mul.wide.u32 	%rd15, %r4, 4;
	add.s64 	%rd1, %rd15, %rd14;
	cvt.s64.s32 	%rd16, %rd1;
	add.s64 	%rd17, %rd16, 1;
	min.u64 	%rd2, %rd17, 63;
	setp.le.u64 	%p11, %rd2, %rd16;
	@%p11 bra 	$L__BB1_11;
	cvt.u32.u64 	%r51, %rd1;
	mov.u32 	%r37, _ZZ7kernel2PKdPdE4tile;
	mad.lo.s32 	%r38, %r2, 48, %r37;
	shl.b32 	%r39, %r3, 3;
	add.s32 	%r40, %r38, %r39;
	shl.b32 	%r41, %r18, 6;
	add.s32 	%r12, %r40, 48;
	add.s32 	%r42, %r41, %r20;
	cvt.u64.u32 	%rd3, %r42;
	cvta.to.global.u64 	%rd4, %rd6;
$L__BB1_6:
	setp.gt.u32 	%p12, %r18, 62;
	@%p12 bra 	$L__BB1_10;
	setp.gt.u32 	%p13, %r20, 62;
	@%p13 bra 	$L__BB1_10;
	setp.eq.s32 	%p14, %r20, 0;
	setp.eq.s32 	%p15, %r18, 0;
	setp.lt.s32 	%p16, %r51, 1;
	or.pred  	%p17, %p14, %p15;
	or.pred  	%p18, %p17, %p16;
	@%p18 bra 	$L__BB1_10;
	sub.s32 	%r43, %r51, %r5;
	mul.lo.s32 	%r44, %r43, 288;
	add.s32 	%r46, %r37, %r44;
	mad.lo.s32 	%r47, %r2, 48, %r46;
	add.s32 	%r49, %r47, %r39;
	mul.wide.u32 	%rd18, %r51, 4096;
	add.s32 	%r50, %r12, %r44;
	ld.shared.f64 	%fd2, [%r50+8];
	ld.shared.f64 	%fd3, [%r50+584];
	add.f64 	%fd4, %fd2, %fd3;
	ld.shared.f64 	%fd5, [%r49+296];
	add.f64 	%fd6, %fd4, %fd5;
	ld.shared.f64 	%fd7, [%r49+392];
	add.f64 	%fd8, %fd6, %fd7;
	ld.shared.f64 	%fd9, [%r49+336];
	add.f64 	%fd10, %fd8, %fd9;
	ld.shared.f64 	%fd11, [%r49+352];
	add.f64 	%fd12, %fd10, %fd11;
	mul.f64 	%fd13, %fd12, 0d3FE999999999999A;
	add.s64 	%rd19, %rd18, %rd3;
	shl.b64 	%rd20, %rd19, 3;
	add.s64 	%rd21, %rd4, %rd20;
	st.global.f64 	[%rd21], %fd13;
$L__BB1_10:
	add.s32 	%r51, %r51, 1;
	cvt.s64.s32 	%rd22, %r51;
	setp.gt.u64 	%p19, %rd2, %rd22;
	@%p19 bra 	$L__BB1_6;
$L__BB1_11:
	ret;

}


// ===== COMPILED SASS (sm_100) =====

	.target	sm_100

	.elftype	@"ET_EXEC"


//--------------------- .note.nv.tkinfo           --------------------------
	.section	.note.nv.tkinfo,"",@"SHT_NOTE"
	.sectionflags	@"SHF_NOTE_NV_TKINFO"
	.tkinfo
        /*0018*/ 	.word	0x00000002
        /*0030*/ 	.string	""
        /*0030*/ 	.string	"ptxas"
        /*0030*/ 	.string	"Cuda compilation tools, release 13.0, V13.0.88"
        /*0030*/ 	.string	"Build cuda_13.0.r13.0/compiler.36424714_0"
        /*0030*/ 	.string	"-arch sm_100 -m 64 "



//--------------------- .note.nv.cuinfo           --------------------------
	.section	.note.nv.cuinfo,"",@"SHT_NOTE"
	.sectionflags	@"SHF_NOTE_NV_CUINFO"
        /*0018*/ 	.short	0x0002
        /*001a*/ 	.short	0x0064
        /*001c*/ 	.short	0x0082
	.zero		2


//--------------------- .nv.info                  --------------------------
	.section	.nv.info,"",@"SHT_CUDA_INFO"
	.align	4


	//----- nvinfo : EIATTR_REGCOUNT
	.align		4
        /*0000*/ 	.byte	0x04, 0x2f
        /*0002*/ 	.short	(.L_1 - .L_0)
	.align		4
.L_0:
        /*0004*/ 	.word	index@(_Z7kernel1PKdPd)
        /*0008*/ 	.word	0x00000016


	//----- nvinfo : EIATTR_FRAME_SIZE
	.align		4
.L_1:
        /*000c*/ 	.byte	0x04, 0x11
        /*000e*/ 	.short	(.L_3 - .L_2)
	.align		4
.L_2:
        /*0010*/ 	.word	index@(_Z7kernel1PKdPd)
        /*0014*/ 	.word	0x00000000


	//----- nvinfo : EIATTR_REGCOUNT
	.align		4
.L_3:
        /*0018*/ 	.byte	0x04, 0x2f
        /*001a*/ 	.short	(.L_5 - .L_4)
	.align		4
.L_4:
        /*001c*/ 	.word	index@(_Z7kernel2PKdPd)
        /*0020*/ 	.word	0x0000001d


	//----- nvinfo : EIATTR_FRAME_SIZE
	.align		4
.L_5:
        /*0024*/ 	.byte	0x04, 0x11
        /*0026*/ 	.short	(.L_7 - .L_6)
	.align		4
.L_6:
        /*0028*/ 	.word	index@(_Z7kernel2PKdPd)
        /*002c*/ 	.word	0x00000000


	//----- nvinfo : EIATTR_MIN_STACK_SIZE
	.align		4
.L_7:
        /*0030*/ 	.byte	0x04, 0x12
        /*0032*/ 	.short	(.L_9 - .L_8)
	.align		4
.L_8:
        /*0034*/ 	.word	index@(_Z7kernel2PKdPd)
        /*0038*/ 	.word	0x00000000


	//----- nvinfo : EIATTR_MIN_STACK_SIZE
	.align		4
.L_9:
        /*003c*/ 	.byte	0x04, 0x12
        /*003e*/ 	.short	(.L_11 - .L_10)
	.align		4
.L_10:
        /*0040*/ 	.word	index@(_Z7kernel1PKdPd)
        /*0044*/ 	.word	0x00000000
.L_11:


//--------------------- .nv.compat                --------------------------
	.section	.nv.compat,"",@"SHT_CUDA_COMPAT_INFO"
	.align	4
        /*0000*/ 	.byte	0x02, 0x09, 0x00, 0x00, 0x02, 0x02, 0x01, 0x00, 0x02, 0x05, 0x05, 0x00, 0x03, 0x07, 0x01, 0x01
        /*0010*/ 	.byte	0x02, 0x03, 0x00, 0x00, 0x02, 0x06, 0x01, 0x00, 0x04, 0x0b, 0x08, 0x00, 0x01, 0x00, 0x00, 0x00
        /*0020*/ 	.byte	0x00, 0x00, 0x00, 0x00


//--------------------- .nv.info._Z7kernel2PKdPd  --------------------------
	.section	.nv.info._Z7kernel2PKdPd,"",@"SHT_CUDA_INFO"
	.sectionflags	@""
	.align	4


	//----- nvinfo : EIATTR_CUDA_API_VERSION
	.align		4
        /*0000*/ 	.byte	0x04, 0x37
        /*0002*/ 	.short	(.L_13 - .L_12)
.L_12:
        /*0004*/ 	.word	0x00000082


	//----- nvinfo : EIATTR_KPARAM_INFO
	.align		4
.L_13:
        /*0008*/ 	.byte	0x04, 0x17
        /*000a*/ 	.short	(.L_15 - .L_14)
.L_14:
        /*000c*/ 	.word	0x00000000
        /*0010*/ 	.short	0x0001
        /*0012*/ 	.short	0x0008
        /*0014*/ 	.byte	0x00, 0xf5, 0x21, 0x00


	//----- nvinfo : EIATTR_KPARAM_INFO
	.align		4
.L_15:
        /*0018*/ 	.byte	0x04, 0x17
        /*001a*/ 	.short	(.L_17 - .L_16)
.L_16:
        /*001c*/ 	.word	0x00000000
        /*0020*/ 	.short	0x0000
        /*0022*/ 	.short	0x0000
        /*0024*/ 	.byte	0x00, 0xf5, 0x21, 0x00


	//----- nvinfo : EIATTR_SPARSE_MMA_MASK
	.align		4
.L_17:
        /*0028*/ 	.byte	0x03, 0x50
        /*002a*/ 	.short	0x0000


	//----- nvinfo : EIATTR_MAXREG_COUNT
	.align		4
        /*002c*/ 	.byte	0x03, 0x1b
        /*002e*/ 	.short	0x00ff


	//----- nvinfo : EIATTR_NUM_BARRIERS
	.align		4
        /*0030*/ 	.byte	0x02, 0x4c
        /*0032*/ 	.byte	0x01
	.zero		1


	//----- nvinfo : EIATTR_MERCURY_ISA_VERSION
	.align		4
        /*0034*/ 	.byte	0x03, 0x5f
        /*0036*/ 	.short	0x0101


	//----- nvinfo : EIATTR_VRC_CTA_INIT_COUNT
	.align		4
        /*0038*/ 	.byte	0x02, 0x4a
	.zero		1
	.zero		1


	//----- nvinfo : EIATTR_EXIT_INSTR_OFFSETS
	.align		4
        /*003c*/ 	.byte	0x04, 0x1c
        /*003e*/ 	.short	(.L_19 - .L_18)


	//   ....[0]....
.L_18:
        /*0040*/ 	.word	0x00000290


	//   ....[1]....
        /*0044*/ 	.word	0x00000340


	//   ....[2]....
        /*0048*/ 	.word	0x000005f0


	//----- nvinfo : EIATTR_CRS_STACK_SIZE
	.align		4
.L_19:
        /*004c*/ 	.byte	0x04, 0x1e
        /*004e*/ 	.short	(.L_21 - .L_20)
.L_20:
        /*0050*/ 	.word	0x00000000


	//----- nvinfo : EIATTR_CBANK_PARAM_SIZE
	.align		4
.L_21:
        /*0054*/ 	.byte	0x03, 0x19
        /*0056*/ 	.short	0x0010


	//----- nvinfo : EIATTR_PARAM_CBANK
	.align		4
        /*0058*/ 	.byte	0x04, 0x0a
        /*005a*/ 	.short	(.L_23 - .L_22)
	.align		4
.L_22:
        /*005c*/ 	.word	index@(.nv.constant0._Z7kernel2PKdPd)
        /*0060*/ 	.short	0x0380
        /*0062*/ 	.short	0x0010


	//----- nvinfo : EIATTR_SW_WAR
	.align		4
.L_23:
        /*0064*/ 	.byte	0x04, 0x36
        /*0066*/ 	.short	(.L_25 - .L_24)
.L_24:
        /*0068*/ 	.word	0x00000008
.L_25:


//--------------------- .nv.info._Z7kernel1PKdPd  --------------------------
	.section	.nv.info._Z7kernel1PKdPd,"",@"SHT_CUDA_INFO"
	.sectionflags	@""
	.align	4


	//----- nvinfo : EIATTR_CUDA_API_VERSION
	.align		4
        /*0000*/ 	.byte	0x04, 0x37
        /*0002*/ 	.short	(.L_27 - .L_26)
.L_26:
        /*0004*/ 	.word	0x00000082


	//----- nvinfo : EIATTR_KPARAM_INFO
	.align		4
.L_27:
        /*0008*/ 	.byte	0x04, 0x17
        /*000a*/ 	.short	(.L_29 - .L_28)
.L_28:
        /*000c*/ 	.word	0x00000000
        /*0010*/ 	.short	0x0001
        /*0012*/ 	.short	0x0008
        /*0014*/ 	.byte	0x00, 0xf5, 0x21, 0x00


	//----- nvinfo : EIATTR_KPARAM_INFO
	.align		4
.L_29:
        /*0018*/ 	.byte	0x04, 0x17
        /*001a*/ 	.short	(.L_31 - .L_30)
.L_30:
        /*001c*/ 	.word	0x00000000
        /*0020*/ 	.short	0x0000
        /*0022*/ 	.short	0x0000
        /*0024*/ 	.byte	0x00, 0xf5, 0x21, 0x00


	//----- nvinfo : EIATTR_SPARSE_MMA_MASK
	.align		4
.L_31:
        /*0028*/ 	.byte	0x03, 0x50
        /*002a*/ 	.short	0x0000


	//----- nvinfo : EIATTR_MAXREG_COUNT
	.align		4
        /*002c*/ 	.byte	0x03, 0x1b
        /*002e*/ 	.short	0x00ff


	//----- nvinfo : EIATTR_MERCURY_ISA_VERSION
	.align		4
        /*0030*/ 	.byte	0x03, 0x5f
        /*0032*/ 	.short	0x0101


	//----- nvinfo : EIATTR_VRC_CTA_INIT_COUNT
	.align		4
        /*0034*/ 	.byte	0x02, 0x4a
	.zero		1
	.zero		1


	//----- nvinfo : EIATTR_EXIT_INSTR_OFFSETS
	.align		4
        /*0038*/ 	.byte	0x04, 0x1c
        /*003a*/ 	.short	(.L_33 - .L_32)


	//   ....[0]....
.L_32:
        /*003c*/ 	.word	0x00000130


	//   ....[1]....
        /*0040*/ 	.word	0x00000390


	//----- nvinfo : EIATTR_CBANK_PARAM_SIZE
	.align		4
.L_33:
        /*0044*/ 	.byte	0x03, 0x19
        /*0046*/ 	.short	0x0010


	//----- nvinfo : EIATTR_PARAM_CBANK
	.align		4
        /*0048*/ 	.byte	0x04, 0x0a
        /*004a*/ 	.short	(.L_35 - .L_34)
	.align		4
.L_34:
        /*004c*/ 	.word	index@(.nv.constant0._Z7kernel1PKdPd)
        /*0050*/ 	.short	0x0380
        /*0052*/ 	.short	0x0010


	//----- nvinfo : EIATTR_SW_WAR
	.align		4
.L_35:
        /*0054*/ 	.byte	0x04, 0x36
        /*0056*/ 	.short	(.L_37 - .L_36)
.L_36:
        /*0058*/ 	.word	0x00000008
.L_37:


//--------------------- .nv.callgraph             --------------------------
	.section	.nv.callgraph,"",@"SHT_CUDA_CALLGRAPH"
	.align	4
	.sectionentsize	8
	.align		4
        /*0000*/ 	.word	0x00000000
	.align		4
        /*0004*/ 	.word	0xffffffff
	.align		4
        /*0008*/ 	.word	0x00000000
	.align		4
        /*000c*/ 	.word	0xfffffffe
	.align		4
        /*0010*/ 	.word	0x00000000
	.align		4
        /*0014*/ 	.word	0xfffffffd
	.align		4
        /*0018*/ 	.word	0x00000000
	.align		4
        /*001c*/ 	.word	0xfffffffc


//--------------------- .text._Z7kernel2PKdPd     --------------------------
	.section	.text._Z7kernel2PKdPd,"ax",@progbits
	.align	128
        .global         _Z7kernel2PKdPd
        .type           _Z7kernel2PKdPd,@function
        .size           _Z7kernel2PKdPd,(.L_x_5 - _Z7kernel2PKdPd)
        .other          _Z7kernel2PKdPd,@"STO_CUDA_ENTRY STV_DEFAULT"
_Z7kernel2PKdPd:
.text._Z7kernel2PKdPd:
[----:B------:R-:W-:Y:S01]  /*0000*/  LDC R1, c[0x0][0x37c] ;  /* 0x0000df00ff017b82 */ /* 0x000fe20000000800 */
[----:B------:R-:W0:Y:S01]  /*0010*/  S2R R0, SR_TID.Y ;  /* 0x0000000000007919 */ /* 0x000e220000002200 */
[----:B------:R-:W1:Y:S01]  /*0020*/  LDCU.64 UR6, c[0x0][0x358] ;  /* 0x00006b00ff0677ac */ /* 0x000e620008000a00 */
[----:B------:R-:W0:Y:S01]  /*0030*/  S2R R3, SR_CTAID.Y ;  /* 0x0000000000037919 */ /* 0x000e220000002600 */
[----:B------:R-:W2:Y:S01]  /*0040*/  S2R R23, SR_TID.X ;  /* 0x0000000000177919 */ /* 0x000ea20000002100 */
[----:B------:R-:W2:Y:S01]  /*0050*/  S2R R16, SR_CTAID.X ;  /* 0x0000000000107919 */ /* 0x000ea20000002500 */
[----:B------:R-:W3:Y:S01]  /*0060*/  S2R R17, SR_TID.Z ;  /* 0x0000000000117919 */ /* 0x000ee20000002300 */
[----:B------:R-:W3:Y:S01]  /*0070*/  S2R R4, SR_CTAID.Z ;  /* 0x0000000000047919 */ /* 0x000ee20000002700 */
[----:B0-----:R-:W-:-:S05]  /*0080*/  IMAD R18, R3, 0x4, R0 ;  /* 0x0000000403127824 */ /* 0x001fca00078e0200 */
[----:B------:R-:W-:Y:S01]  /*0090*/  ISETP.GT.U32.AND P0, PT, R18, 0x40, PT ;  /* 0x000000401200780c */ /* 0x000fe20003f04070 */
[----:B--2---:R-:W-:-:S04]  /*00a0*/  IMAD R2, R16, 0x4, R23 ;  /* 0x0000000410027824 */ /* 0x004fc800078e0217 */
[----:B------:R-:W-:Y:S02]  /*00b0*/  VIADD R2, R2, 0xffffffff ;  /* 0xffffffff02027836 */ /* 0x000fe40000000000 */
[----:B---3--:R-:W-:-:S03]  /*00c0*/  IMAD R19, R4, 0x4, R17 ;  /* 0x0000000404137824 */ /* 0x008fc600078e0211 */
[----:B------:R-:W-:Y:S01]  /*00d0*/  ISETP.GT.U32.OR P0, PT, R2, 0x3f, P0 ;  /* 0x0000003f0200780c */ /* 0x000fe20000704470 */
[----:B------:R-:W-:-:S03]  /*00e0*/  VIADD R3, R19, 0xffffffff ;  /* 0xffffffff13037836 */ /* 0x000fc60000000000 */
[----:B------:R-:W-:-:S04]  /*00f0*/  ISETP.EQ.OR P0, PT, R18, RZ, P0 ;  /* 0x000000ff1200720c */ /* 0x000fc80000702670 */
[----:B------:R-:W-:-:S13]  /*0100*/  ISETP.GT.U32.OR P0, PT, R3, 0x3f, P0 ;  /* 0x0000003f0300780c */ /* 0x000fda0000704470 */
[----:B------:R-:W0:Y:S01]  /*0110*/  @!P0 LDC.64 R6, c[0x0][0x380] ;  /* 0x0000e000ff068b82 */ /* 0x000e220000000a00 */
[----:B------:R-:W-:Y:S01]  /*0120*/  @!P0 IMAD R2, R2, 0x1000, R3 ;  /* 0x0000100002028824 */ /* 0x000fe200078e0203 */
[----:B------:R-:W-:Y:S01]  /*0130*/  @!P0 IADD3 R5, PT, PT, R18, -0x1, RZ ;  /* 0xffffffff12058810 */ /* 0x000fe20007ffe0ff */
[----:B------:R-:W-:-:S04]  /*0140*/  @!P0 IMAD.MOV.U32 R3, RZ, RZ, RZ ;  /* 0x000000ffff038224 */ /* 0x000fc800078e00ff */
[----:B------:R-:W-:-:S03]  /*0150*/  @!P0 IMAD.WIDE.U32 R2, R5, 0x40, R2 ;  /* 0x0000004005028825 */ /* 0x000fc600078e0002 */
[----:B0-----:R-:W-:-:S04]  /*0160*/  @!P0 LEA R4, P1, R2, R6, 0x3 ;  /* 0x0000000602048211 */ /* 0x001fc800078218ff */
[----:B------:R-:W-:-:S05]  /*0170*/  @!P0 LEA.HI.X R5, R2, R7, R3, 0x3, P1 ;  /* 0x0000000702058211 */ /* 0x000fca00008f1c03 */
[----:B-1----:R0:W2:Y:S01]  /*0180*/  @!P0 LDG.E.64 R2, desc[UR6][R4.64] ;  /* 0x0000000604028981 */ /* 0x0020a2000c1e1b00 */
[----:B------:R-:W1:Y:S01]  /*0190*/  S2UR UR5, SR_CgaCtaId ;  /* 0x00000000000579c3 */ /* 0x000e620000008800 */
[----:B------:R-:W-:Y:S01]  /*01a0*/  UMOV UR4, 0x400 ;  /* 0x0000040000047882 */ /* 0x000fe20000000000 */
[----:B------:R-:W-:-:S04]  /*01b0*/  LOP3.LUT P1, RZ, R23, 0x3fc, R0, 0xc8, !PT ;  /* 0x000003fc17ff7812 */ /* 0x000fc8000782c800 */
[----:B------:R-:W-:Y:S01]  /*01c0*/  ISETP.GT.U32.OR P1, PT, R17, 0x3, P1 ;  /* 0x000000031100780c */ /* 0x000fe20000f24470 */
[----:B-1----:R-:W-:-:S06]  /*01d0*/  ULEA UR4, UR5, UR4, 0x18 ;  /* 0x0000000405047291 */ /* 0x002fcc000f8ec0ff */
[----:B------:R-:W-:-:S04]  /*01e0*/  @!P0 IMAD.U32 R21, RZ, RZ, UR4 ;  /* 0x00000004ff158e24 */ /* 0x000fc8000f8e00ff */
[C---:B------:R-:W-:Y:S02]  /*01f0*/  @!P0 IMAD R7, R23.reuse, 0x120, R21 ;  /* 0x0000012017078824 */ /* 0x040fe400078e0215 */
[----:B------:R-:W-:Y:S02]  /*0200*/  @P0 IMAD.U32 R21, RZ, RZ, UR4 ;  /* 0x00000004ff150e24 */ /* 0x000fe4000f8e00ff */
[C---:B------:R-:W-:Y:S02]  /*0210*/  @!P0 IMAD R6, R0.reuse, 0x30, R7 ;  /* 0x0000003000068824 */ /* 0x040fe400078e0207 */
[----:B------:R-:W-:Y:S02]  /*0220*/  @P0 IMAD R9, R23, 0x120, R21 ;  /* 0x0000012017090824 */ /* 0x000fe400078e0215 */
[----:B0-----:R-:W-:Y:S02]  /*0230*/  @!P0 IMAD R5, R17, 0x8, R6 ;  /* 0x0000000811058824 */ /* 0x001fe400078e0206 */
[----:B------:R-:W-:-:S05]  /*0240*/  @P0 IMAD R8, R0, 0x30, R9 ;  /* 0x0000003000080824 */ /* 0x000fca00078e0209 */
[----:B------:R-:W-:Y:S01]  /*0250*/  @P0 LEA R8, R17, R8, 0x3 ;  /* 0x0000000811080211 */ /* 0x000fe200078e18ff */
[----:B--2---:R0:W-:Y:S04]  /*0260*/  @!P0 STS.64 [R5], R2 ;  /* 0x0000000205008388 */ /* 0x0041e80000000a00 */
[----:B------:R0:W-:Y:S01]  /*0270*/  @P0 STS.64 [R8], RZ ;  /* 0x000000ff08000388 */ /* 0x0001e20000000a00 */
[----:B------:R-:W-:Y:S06]  /*0280*/  BAR.SYNC.DEFER_BLOCKING 0x0 ;  /* 0x0000000000007b1d */ /* 0x000fec0000010000 */
[----:B------:R-:W-:Y:S05]  /*0290*/  @P1 EXIT ;  /* 0x000000000000194d */ /* 0x000fea0003800000 */
[----:B------:R-:W-:-:S05]  /*02a0*/  IMAD R23, R16, 0x4, R23 ;  /* 0x0000000410177824 */ /* 0x000fca00078e0217 */
[----:B------:R-:W-:Y:S02]  /*02b0*/  IADD3 R20, P1, PT, R23, 0x1, RZ ;  /* 0x0000000117147810 */ /* 0x000fe40007f3e0ff */
[----:B0-----:R-:W-:Y:S02]  /*02c0*/  SHF.R.S32.HI R3, RZ, 0x1f, R23 ;  /* 0x0000001fff037819 */ /* 0x001fe40000011417 */
[----:B------:R-:W-:-:S03]  /*02d0*/  ISETP.LT.U32.AND P0, PT, R20, 0x3f, PT ;  /* 0x0000003f1400780c */ /* 0x000fc60003f01070 */
[----:B------:R-:W-:-:S05]  /*02e0*/  IMAD.X R22, RZ, RZ, R3, P1 ;  /* 0x000000ffff167224 */ /* 0x000fca00008e0603 */
[----:B------:R-:W-:-:S04]  /*02f0*/  ISETP.LT.U32.AND.EX P0, PT, R22, RZ, PT, P0 ;  /* 0x000000ff1600720c */ /* 0x000fc80003f01100 */
[----:B------:R-:W-:Y:S02]  /*0300*/  SEL R20, R20, 0x3f, P0 ;  /* 0x0000003f14147807 */ /* 0x000fe40000000000 */
[----:B------:R-:W-:Y:S02]  /*0310*/  SEL R22, R22, RZ, P0 ;  /* 0x000000ff16167207 */ /* 0x000fe40000000000 */
[----:B------:R-:W-:-:S04]  /*0320*/  ISETP.GT.U32.AND P0, PT, R20, R23, PT ;  /* 0x000000171400720c */ /* 0x000fc80003f04070 */
[----:B------:R-:W-:-:S13]  /*0330*/  ISETP.GT.U32.AND.EX P0, PT, R22, R3, PT, P0 ;  /* 0x000000031600720c */ /* 0x000fda0003f04100 */
[----:B------:R-:W-:Y:S05]  /*0340*/  @!P0 EXIT ;  /* 0x000000000000894d */ /* 0x000fea0003800000 */
[----:B------:R-:W-:Y:S02]  /*0350*/  IMAD R24, R0, 0x30, R21 ;  /* 0x0000003000187824 */ /* 0x000fe400078e0215 */
[----:B------:R-:W-:Y:S01]  /*0360*/  HFMA2 R3, -RZ, RZ, 0, 0 ;  /* 0x00000000ff037431 */ /* 0x000fe200000001ff */
[C---:B------:R-:W-:Y:S01]  /*0370*/  ISETP.GT.U32.AND P1, PT, R18.reuse, 0x3e, PT ;  /* 0x0000003e1200780c */ /* 0x040fe20003f24070 */
[----:B------:R-:W-:Y:S01]  /*0380*/  IMAD R2, R18, 0x40, R19 ;  /* 0x0000004012027824 */ /* 0x000fe200078e0213 */
[----:B------:R-:W0:Y:S01]  /*0390*/  LDCU.64 UR8, c[0x0][0x388] ;  /* 0x00007100ff0877ac */ /* 0x000e220008000a00 */
[----:B------:R-:W-:-:S10]  /*03a0*/  IMAD R24, R17, 0x8, R24 ;  /* 0x0000000811187824 */ /* 0x000fd400078e0218 */
.L_x_2:
[----:B------:R-:W-:Y:S04]  /*03b0*/  BSSY.RECONVERGENT B0, `(.L_x_0) ;  /* 0x000001e000007945 */ /* 0x000fe80003800200 */
[----:B-1----:R-:W-:Y:S05]  /*03c0*/  @P1 BRA `(.L_x_1) ;  /* 0x0000000000701947 */ /* 0x002fea0003800000 */
[----:B------:R-:W-:-:S04]  /*03d0*/  ISETP.NE.AND P0, PT, R18, RZ, PT ;  /* 0x000000ff1200720c */ /* 0x000fc80003f05270 */
[----:B------:R-:W-:-:S04]  /*03e0*/  ISETP.EQ.OR P0, PT, R19, RZ, !P0 ;  /* 0x000000ff1300720c */ /* 0x000fc80004702670 */
[----:B------:R-:W-:-:S04]  /*03f0*/  ISETP.LT.OR P0, PT, R23, 0x1, P0 ;  /* 0x000000011700780c */ /* 0x000fc80000701670 */
[----:B------:R-:W-:-:S13]  /*0400*/  ISETP.GT.U32.OR P0, PT, R19, 0x3e, P0 ;  /* 0x0000003e1300780c */ /* 0x000fda0000704470 */
[----:B------:R-:W-:Y:S05]  /*0410*/  @P0 BRA `(.L_x_1) ;  /* 0x00000000005c0947 */ /* 0x000fea0003800000 */
[----:B------:R-:W-:Y:S01]  /*0420*/  IMAD R4, R16, -0x4, R23 ;  /* 0xfffffffc10047824 */ /* 0x000fe200078e0217 */
[----:B------:R-:W-:Y:S01]  /*0430*/  UMOV UR4, 0x9999999a ;  /* 0x9999999a00047882 */ /* 0x000fe20000000000 */
[----:B------:R-:W-:Y:S02]  /*0440*/  UMOV UR5, 0x3fe99999 ;  /* 0x3fe9999900057882 */ /* 0x000fe40000000000 */
[C---:B------:R-:W-:Y:S02]  /*0450*/  IMAD R5, R4.reuse, 0x120, R21 ;  /* 0x0000012004057824 */ /* 0x040fe400078e0215 */
[----:B------:R-:W-:Y:S02]  /*0460*/  IMAD R26, R4, 0x120, R24 ;  /* 0x00000120041a7824 */ /* 0x000fe400078e0218 */
[----:B------:R-:W-:-:S03]  /*0470*/  IMAD R4, R0, 0x30, R5 ;  /* 0x0000003000047824 */ /* 0x000fc600078e0205 */
[----:B------:R-:W-:Y:S01]  /*0480*/  LDS.64 R12, [R26+0x38] ;  /* 0x000038001a0c7984 */ /* 0x000fe20000000a00 */
[----:B------:R-:W-:-:S03]  /*0490*/  IMAD R25, R17, 0x8, R4 ;  /* 0x0000000811197824 */ /* 0x000fc600078e0204 */
[----:B------:R-:W1:Y:S04]  /*04a0*/  LDS.64 R14, [R26+0x278] ;  /* 0x000278001a0e7984 */ /* 0x000e680000000a00 */
[----:B------:R-:W2:Y:S04]  /*04b0*/  LDS.64 R10, [R25+0x128] ;  /* 0x00012800190a7984 */ /* 0x000ea80000000a00 */
[----:B------:R-:W3:Y:S04]  /*04c0*/  LDS.64 R4, [R25+0x188] ;  /* 0x0001880019047984 */ /* 0x000ee80000000a00 */
[----:B------:R-:W4:Y:S04]  /*04d0*/  LDS.64 R6, [R25+0x150] ;  /* 0x0001500019067984 */ /* 0x000f280000000a00 */
[----:B------:R-:W5:Y:S01]  /*04e0*/  LDS.64 R8, [R25+0x160] ;  /* 0x0001600019087984 */ /* 0x000f620000000a00 */
[----:B-1----:R-:W-:-:S08]  /*04f0*/  DADD R12, R12, R14 ;  /* 0x000000000c0c7229 */ /* 0x002fd0000000000e */
[----:B--2---:R-:W-:-:S08]  /*0500*/  DADD R10, R12, R10 ;  /* 0x000000000c0a7229 */ /* 0x004fd0000000000a */
[----:B---3--:R-:W-:-:S08]  /*0510*/  DADD R4, R10, R4 ;  /* 0x000000000a047229 */ /* 0x008fd00000000004 */
[----:B----4-:R-:W-:Y:S01]  /*0520*/  DADD R6, R4, R6 ;  /* 0x0000000004067229 */ /* 0x010fe20000000006 */
[----:B------:R-:W-:-:S07]  /*0530*/  IMAD.WIDE.U32 R4, R23, 0x1000, R2 ;  /* 0x0000100017047825 */ /* 0x000fce00078e0002 */
[----:B-----5:R-:W-:Y:S01]  /*0540*/  DADD R8, R6, R8 ;  /* 0x0000000006087229 */ /* 0x020fe20000000008 */
[----:B0-----:R-:W-:-:S04]  /*0550*/  LEA R6, P0, R4, UR8, 0x3 ;  /* 0x0000000804067c11 */ /* 0x001fc8000f8018ff */
[----:B------:R-:W-:-:S03]  /*0560*/  LEA.HI.X R7, R4, UR9, R5, 0x3, P0 ;  /* 0x0000000904077c11 */ /* 0x000fc600080f1c05 */
[----:B------:R-:W-:-:S07]  /*0570*/  DMUL R8, R8, UR4 ;  /* 0x0000000408087c28 */ /* 0x000fce0008000000 */
[----:B------:R1:W-:Y:S04]  /*0580*/  STG.E.64 desc[UR6][R6.64], R8 ;  /* 0x0000000806007986 */ /* 0x0003e8000c101b06 */
.L_x_1:
[----:B0-----:R-:W-:Y:S05]  /*0590*/  BSYNC.RECONVERGENT B0 ;  /* 0x0000000000007941 */ /* 0x001fea0003800200 */
.L_x_0:
[----:B------:R-:W-:-:S05]  /*05a0*/  VIADD R23, R23, 0x1 ;  /* 0x0000000117177836 */ /* 0x000fca0000000000 */
[----:B------:R-:W-:Y:S02]  /*05b0*/  ISETP.GT.U32.AND P0, PT, R20, R23, PT ;  /* 0x000000171400720c */ /* 0x000fe40003f04070 */
[----:B------:R-:W-:-:S04]  /*05c0*/  SHF.R.S32.HI R5, RZ, 0x1f, R23 ;  /* 0x0000001fff057819 */ /* 0x000fc80000011417 */
[----:B------:R-:W-:-:S13]  /*05d0*/  ISETP.GT.U32.AND.EX P0, PT, R22, R5, PT, P0 ;  /* 0x000000051600720c */ /* 0x000fda0003f04100 */
[----:B------:R-:W-:Y:S05]  /*05e0*/  @P0 BRA `(.L_x_2) ;  /* 0xfffffffc00700947 */ /* 0x000fea000383ffff */
[----:B------:R-:W-:Y:S05]  /*05f0*/  EXIT ;  /* 0x000000000000794d */ /* 0x000fea0003800000 */
.L_x_3:
[----:B------:R-:W-:-:S00]  /*0600*/  BRA `(.L_x_3) ;  /* 0xfffffffc00fc7947 */ /* 0x000fc0000383ffff */
[----:B------:R-:W-:-:S00]  /*0610*/  NOP ;  /* 0x0000000000007918 */ /* 0x000fc00000000000 */
        /* <DEDUP_REMOVED lines=14> */
.L_x_5:


//--------------------- .text._Z7kernel1PKdPd     --------------------------
	.section	.text._Z7kernel1PKdPd,"ax",@progbits
	.align	128
        .global         _Z7kernel1PKdPd
        .type           _Z7kernel1PKdPd,@function
        .size           _Z7kernel1PKdPd,(.L_x_6 - _Z7kernel1PKdPd)
        .other          _Z7kernel1PKdPd,@"STO_CUDA_ENTRY STV_DEFAULT"
_Z7kernel1PKdPd:
.text._Z7kernel1PKdPd:
[----:B------:R-:W-:Y:S01]  /*0000*/  LDC R1, c[0x0][0x37c] ;  /* 0x0000df00ff017b82 */ /* 0x000fe20000000800 */
[----:B------:R-:W0:Y:S07]  /*0010*/  S2R R0, SR_TID.X ;  /* 0x0000000000007919 */ /* 0x000e2e0000002100 */
[----:B------:R-:W0:Y:S01]  /*0020*/  LDC R11, c[0x0][0x360] ;  /* 0x0000d800ff0b7b82 */ /* 0x000e220000000800 */
[----:B------:R-:W1:Y:S01]  /*0030*/  S2R R2, SR_TID.Y ;  /* 0x0000000000027919 */ /* 0x000e620000002200 */
[----:B------:R-:W2:Y:S06]  /*0040*/  S2R R4, SR_TID.Z ;  /* 0x0000000000047919 */ /* 0x000eac0000002300 */
[----:B------:R-:W0:Y:S08]  /*0050*/  S2UR UR4, SR_CTAID.X ;  /* 0x00000000000479c3 */ /* 0x000e300000002500 */
[----:B------:R-:W1:Y:S08]  /*0060*/  S2UR UR5, SR_CTAID.Y ;  /* 0x00000000000579c3 */ /* 0x000e700000002600 */
[----:B------:R-:W1:Y:S08]  /*0070*/  LDC R15, c[0x0][0x364] ;  /* 0x0000d900ff0f7b82 */ /* 0x000e700000000800 */
[----:B------:R-:W2:Y:S01]  /*0080*/  S2UR UR6, SR_CTAID.Z ;  /* 0x00000000000679c3 */ /* 0x000ea20000002700 */
[----:B0-----:R-:W-:-:S05]  /*0090*/  IMAD R11, R11, UR4, R0 ;  /* 0x000000040b0b7c24 */ /* 0x001fca000f8e0200 */
[----:B------:R-:W-:Y:S02]  /*00a0*/  IADD3 R5, PT, PT, R11, -0x1, RZ ;  /* 0xffffffff0b057810 */ /* 0x000fe40007ffe0ff */
[----:B------:R-:W2:Y:S01]  /*00b0*/  LDC R3, c[0x0][0x368] ;  /* 0x0000da00ff037b82 */ /* 0x000ea20000000800 */
[----:B-1----:R-:W-:-:S05]  /*00c0*/  IMAD R15, R15, UR5, R2 ;  /* 0x000000050f0f7c24 */ /* 0x002fca000f8e0202 */
[----:B------:R-:W-:-:S04]  /*00d0*/  ISETP.GT.U32.AND P0, PT, R15, 0x3e, PT ;  /* 0x0000003e0f00780c */ /* 0x000fc80003f04070 */
[----:B------:R-:W-:-:S04]  /*00e0*/  ISETP.GT.U32.OR P0, PT, R5, 0x3d, P0 ;  /* 0x0000003d0500780c */ /* 0x000fc80000704470 */
[----:B------:R-:W-:Y:S01]  /*00f0*/  ISETP.EQ.OR P0, PT, R15, RZ, P0 ;  /* 0x000000ff0f00720c */ /* 0x000fe20000702670 */
[----:B--2---:R-:W-:-:S05]  /*0100*/  IMAD R0, R3, UR6, R4 ;  /* 0x0000000603007c24 */ /* 0x004fca000f8e0204 */
[----:B------:R-:W-:-:S04]  /*0110*/  IADD3 R10, PT, PT, R0, -0x1, RZ ;  /* 0xffffffff000a7810 */ /* 0x000fc80007ffe0ff */
[----:B------:R-:W-:-:S13]  /*0120*/  ISETP.GT.U32.OR P0, PT, R10, 0x3d, P0 ;  /* 0x0000003d0a00780c */ /* 0x000fda0000704470 */
[----:B------:R-:W-:Y:S05]  /*0130*/  @P0 EXIT ;  /* 0x000000000000094d */ /* 0x000fea0003800000 */
[----:B------:R-:W0:Y:S01]  /*0140*/  LDC.64 R2, c[0x0][0x380] ;  /* 0x0000e000ff027b82 */ /* 0x000e220000000a00 */
[----:B------:R-:W-:Y:S01]  /*0150*/  IMAD R6, R15, 0x40, R0 ;  /* 0x000000400f067824 */ /* 0x000fe200078e0200 */
[----:B------:R-:W1:Y:S01]  /*0160*/  LDCU.64 UR6, c[0x0][0x380] ;  /* 0x00007000ff0677ac */ /* 0x000e620008000a00 */
[----:B------:R-:W-:Y:S01]  /*0170*/  LEA R4, R11, R0, 0xc ;  /* 0x000000000b047211 */ /* 0x000fe200078e60ff */
[----:B------:R-:W-:Y:S01]  /*0180*/  VIADD R9, R15, 0xffffffff ;  /* 0xffffffff0f097836 */ /* 0x000fe20000000000 */
[----:B------:R-:W2:Y:S01]  /*0190*/  LDCU.64 UR4, c[0x0][0x358] ;  /* 0x00006b00ff0477ac */ /* 0x000ea20008000a00 */
[----:B------:R-:W-:Y:S01]  /*01a0*/  LEA R7, R5, R6, 0xc ;  /* 0x0000000605077211 */ /* 0x000fe200078e60ff */
[----:B------:R-:W-:Y:S02]  /*01b0*/  HFMA2 R5, -RZ, RZ, 0, 0 ;  /* 0x00000000ff057431 */ /* 0x000fe400000001ff */
[--C-:B------:R-:W-:Y:S02]  /*01c0*/  IMAD R13, R15, 0x40, R4.reuse ;  /* 0x000000400f0d7824 */ /* 0x100fe400078e0204 */
[----:B------:R-:W-:Y:S01]  /*01d0*/  IMAD.WIDE.U32 R8, R9, 0x40, R4 ;  /* 0x0000004009087825 */ /* 0x000fe200078e0004 */
[----:B------:R-:W-:-:S02]  /*01e0*/  LEA R19, R11, R15, 0x6 ;  /* 0x0000000f0b137211 */ /* 0x000fc400078e30ff */
[----:B-1----:R-:W-:Y:S01]  /*01f0*/  LEA R16, P0, R8, UR6, 0x3 ;  /* 0x0000000608107c11 */ /* 0x002fe2000f8018ff */
[----:B0-----:R-:W-:-:S04]  /*0200*/  IMAD.WIDE.U32 R4, R7, 0x8, R2 ;  /* 0x0000000807047825 */ /* 0x001fc800078e0002 */
[----:B------:R-:W-:Y:S02]  /*0210*/  IMAD.WIDE.U32 R12, R13, 0x8, R2 ;  /* 0x000000080d0c7825 */ /* 0x000fe400078e0002 */
[----:B--2---:R-:W2:Y:S01]  /*0220*/  LDG.E.64 R4, desc[UR4][R4.64] ;  /* 0x0000000404047981 */ /* 0x004ea2000c1e1b00 */
[----:B------:R-:W-:-:S03]  /*0230*/  LEA.HI.X R17, R8, UR7, R9, 0x3, P0 ;  /* 0x0000000708117c11 */ /* 0x000fc600080f1c09 */
[----:B------:R-:W2:Y:S01]  /*0240*/  LDG.E.64 R6, desc[UR4][R12.64+0x8000] ;  /* 0x008000040c067981 */ /* 0x000ea2000c1e1b00 */
[----:B------:R-:W-:-:S03]  /*0250*/  IMAD.SHL.U32 R19, R19, 0x40, RZ ;  /* 0x0000004013137824 */ /* 0x000fc600078e00ff */
[----:B------:R-:W3:Y:S02]  /*0260*/  LDG.E.64 R8, desc[UR4][R16.64] ;  /* 0x0000000410087981 */ /* 0x000ee4000c1e1b00 */
[-C--:B------:R-:W-:Y:S02]  /*0270*/  IADD3 R15, PT, PT, R10, R19.reuse, RZ ;  /* 0x000000130a0f7210 */ /* 0x080fe40007ffe0ff */
[----:B------:R-:W4:Y:S01]  /*0280*/  LDG.E.64 R10, desc[UR4][R12.64+0x200] ;  /* 0x000200040c0a7981 */ /* 0x000f22000c1e1b00 */
[----:B------:R-:W-:Y:S02]  /*0290*/  IADD3 R0, PT, PT, R0, R19, RZ ;  /* 0x0000001300007210 */ /* 0x000fe40007ffe0ff */
[----:B------:R-:W-:-:S04]  /*02a0*/  IMAD.WIDE.U32 R14, R15, 0x8, R2 ;  /* 0x000000080f0e7825 */ /* 0x000fc800078e0002 */
[----:B------:R-:W-:Y:S02]  /*02b0*/  IMAD.WIDE.U32 R2, R0, 0x8, R2 ;  /* 0x0000000800027825 */ /* 0x000fe400078e0002 */
[----:B------:R-:W5:Y:S04]  /*02c0*/  LDG.E.64 R14, desc[UR4][R14.64] ;  /* 0x000000040e0e7981 */ /* 0x000f68000c1e1b00 */
[----:B------:R-:W5:Y:S01]  /*02d0*/  LDG.E.64 R2, desc[UR4][R2.64+0x8] ;  /* 0x0000080402027981 */ /* 0x000f62000c1e1b00 */
[----:B------:R-:W-:Y:S01]  /*02e0*/  UMOV UR6, 0x9999999a ;  /* 0x9999999a00067882 */ /* 0x000fe20000000000 */
[----:B------:R-:W-:Y:S01]  /*02f0*/  UMOV UR7, 0x3fe99999 ;  /* 0x3fe9999900077882 */ /* 0x000fe20000000000 */
[----:B--2---:R-:W-:Y:S01]  /*0300*/  DADD R4, R4, R6 ;  /* 0x0000000004047229 */ /* 0x004fe20000000006 */
[----:B------:R-:W0:Y:S07]  /*0310*/  LDC.64 R6, c[0x0][0x388] ;  /* 0x0000e200ff067b82 */ /* 0x000e2e0000000a00 */
[----:B---3--:R-:W-:-:S08]  /*0320*/  DADD R4, R4, R8 ;  /* 0x0000000004047229 */ /* 0x008fd00000000008 */
[----:B----4-:R-:W-:-:S08]  /*0330*/  DADD R4, R4, R10 ;  /* 0x0000000004047229 */ /* 0x010fd0000000000a */
[----:B-----5:R-:W-:Y:S01]  /*0340*/  DADD R4, R4, R14 ;  /* 0x0000000004047229 */ /* 0x020fe2000000000e */
[----:B0-----:R-:W-:-:S07]  /*0350*/  IMAD.WIDE.U32 R6, R0, 0x8, R6 ;  /* 0x0000000800067825 */ /* 0x001fce00078e0006 */
[----:B------:R-:W-:-:S08]  /*0360*/  DADD R4, R4, R2 ;  /* 0x0000000004047229 */ /* 0x000fd00000000002 */
[----:B------:R-:W-:-:S07]  /*0370*/  DMUL R4, R4, UR6 ;  /* 0x0000000604047c28 */ /* 0x000fce0008000000 */
[----:B------:R-:W-:Y:S01]  /*0380*/  STG.E.64 desc[UR4][R6.64], R4 ;  /* 0x0000000406007986 */ /* 0x000fe2000c101b04 */
[----:B------:R-:W-:Y:S05]  /*0390*/  EXIT ;  /* 0x000000000000794d */ /* 0x000fea0003800000 */
.L_x_4:
        /* <DEDUP_REMOVED lines=14> */
.L_x_6:


//--------------------- .nv.shared._Z7kernel2PKdPd --------------------------
	.section	.nv.shared._Z7kernel2PKdPd,"aw",@nobits
	.sectionflags	@""
	.align	8
.nv.shared._Z7kernel2PKdPd:
	.zero		2752


//--------------------- .nv.shared.reserved.0     --------------------------
	.section	.nv.shared.reserved.0,"aw",@nobits
	.weak		__nv_reservedSMEM_offset_0_alias
	.size		__nv_reservedSMEM_offset_0_alias, 0, 64
	.other		__nv_reservedSMEM_offset_0_alias,@"STO_CUDA_RESERVED_SHARED STV_DEFAULT"
__nv_reservedSMEM_offset_0_alias:
	.zero		0
	.zero		64


//--------------------- .nv.constant0._Z7kernel2PKdPd --------------------------
	.section	.nv.constant0._Z7kernel2PKdPd,"a",@progbits
	.sectionflags	@""
	.align	4
.nv.constant0._Z7kernel2PKdPd:
	.zero		912


//--------------------- .nv.constant0._Z7kernel1PKdPd --------------------------
	.section	.nv.constant0._Z7kernel1PKdPd,"a",@progbits
	.sectionflags	@""
	.align	4
.nv.constant0._Z7kernel1PKdPd:
	.zero		912


//--------------------- SYMBOLS --------------------------

	.type		.nv.reservedSmem.offset0,@object
	.size		.nv.reservedSmem.offset0,0x4
	.type		.nv.reservedSmem.cap,@object
	.size		.nv.reservedSmem.cap,0x4
